	.headerflags	@"EF_CUDA_TEXMODE_UNIFIED EF_CUDA_64BIT_ADDRESS EF_CUDA_ACCELERATORS EF_CUDA_SM90 EF_CUDA_VIRTUAL_SM(EF_CUDA_SM90)"
	.elftype	@"ET_EXEC"


//--------------------- .nv.info                  --------------------------
	.section	.nv.info,"",@"SHT_CUDA_INFO"
	.align	4


	//----- nvinfo : EIATTR_REGCOUNT
	.align		4
        /*0000*/ 	.byte	0x04, 0x2f
        /*0002*/ 	.short	(.L_1 - .L_0)
	.align		4
.L_0:
        /*0004*/ 	.word	index@(triton_poi_fused_max_pool2d_with_indices_1)
        /*0008*/ 	.word	0x00000020


	//----- nvinfo : EIATTR_MIN_STACK_SIZE
	.align		4
.L_1:
        /*000c*/ 	.byte	0x04, 0x12
        /*000e*/ 	.short	(.L_3 - .L_2)
	.align		4
.L_2:
        /*0010*/ 	.word	index@(triton_poi_fused_max_pool2d_with_indices_1)
        /*0014*/ 	.word	0x00000000


	//----- nvinfo : EIATTR_FRAME_SIZE
	.align		4
.L_3:
        /*0018*/ 	.byte	0x04, 0x11
        /*001a*/ 	.short	(.L_5 - .L_4)
	.align		4
.L_4:
        /*001c*/ 	.word	index@(triton_poi_fused_max_pool2d_with_indices_1)
        /*0020*/ 	.word	0x00000000


	//----- nvinfo : EIATTR_MIN_STACK_SIZE
	.align		4
.L_5:
        /*0024*/ 	.byte	0x04, 0x12
        /*0026*/ 	.short	(.L_7 - .L_6)
	.align		4
.L_6:
        /*0028*/ 	.word	index@(triton_poi_fused_max_pool2d_with_indices_1)
        /*002c*/ 	.word	0x00000000
.L_7:


//--------------------- .nv.info.triton_poi_fused_max_pool2d_with_indices_1 --------------------------
	.section	.nv.info.triton_poi_fused_max_pool2d_with_indices_1,"",@"SHT_CUDA_INFO"
	.sectionflags	@""
	.align	4


	//----- nvinfo : EIATTR_CUDA_API_VERSION
	.align		4
        /*0000*/ 	.byte	0x04, 0x37
        /*0002*/ 	.short	(.L_9 - .L_8)
.L_8:
        /*0004*/ 	.word	0x0000007c


	//----- nvinfo : EIATTR_KPARAM_INFO
	.align		4
.L_9:
        /*0008*/ 	.byte	0x04, 0x17
        /*000a*/ 	.short	(.L_11 - .L_10)
.L_10:
        /*000c*/ 	.word	0x00000000
        /*0010*/ 	.short	0x0003
        /*0012*/ 	.short	0x0018
        /*0014*/ 	.byte	0x00, 0xf0, 0x11, 0x00


	//----- nvinfo : EIATTR_KPARAM_INFO
	.align		4
.L_11:
        /*0018*/ 	.byte	0x04, 0x17
        /*001a*/ 	.short	(.L_13 - .L_12)
.L_12:
        /*001c*/ 	.word	0x00000000
        /*0020*/ 	.short	0x0002
        /*0022*/ 	.short	0x0010
        /*0024*/ 	.byte	0x00, 0xf4, 0x21, 0x00


	//----- nvinfo : EIATTR_KPARAM_INFO
	.align		4
.L_13:
        /*0028*/ 	.byte	0x04, 0x17
        /*002a*/ 	.short	(.L_15 - .L_14)
.L_14:
        /*002c*/ 	.word	0x00000000
        /*0030*/ 	.short	0x0001
        /*0032*/ 	.short	0x0008
        /*0034*/ 	.byte	0x00, 0xf4, 0x21, 0x00


	//----- nvinfo : EIATTR_KPARAM_INFO
	.align		4
.L_15:
        /*0038*/ 	.byte	0x04, 0x17
        /*003a*/ 	.short	(.L_17 - .L_16)
.L_16:
        /*003c*/ 	.word	0x00000000
        /*0040*/ 	.short	0x0000
        /*0042*/ 	.short	0x0000
        /*0044*/ 	.byte	0x00, 0xf4, 0x21, 0x00


	//----- nvinfo : EIATTR_SPARSE_MMA_MASK
	.align		4
.L_17:
        /*0048*/ 	.byte	0x03, 0x50
        /*004a*/ 	.short	0x0000


	//----- nvinfo : EIATTR_MAXREG_COUNT
	.align		4
        /*004c*/ 	.byte	0x03, 0x1b
        /*004e*/ 	.short	0x00ff


	//----- nvinfo : EIATTR_EXIT_INSTR_OFFSETS
	.align		4
        /*0050*/ 	.byte	0x04, 0x1c
        /*0052*/ 	.short	(.L_19 - .L_18)


	//   ....[0]....
.L_18:
        /*0054*/ 	.word	0x000010f0


	//   ....[1]....
        /*0058*/ 	.word	0x00001110


	//----- nvinfo : EIATTR_REQNTID
	.align		4
.L_19:
        /*005c*/ 	.byte	0x04, 0x10
        /*005e*/ 	.short	(.L_21 - .L_20)
.L_20:
        /*0060*/ 	.word	0x00000080
        /*0064*/ 	.word	0x00000001
        /*0068*/ 	.word	0x00000001


	//----- nvinfo : EIATTR_CBANK_PARAM_SIZE
	.align		4
.L_21:
        /*006c*/ 	.byte	0x03, 0x19
        /*006e*/ 	.short	0x001c


	//----- nvinfo : EIATTR_PARAM_CBANK
	.align		4
        /*0070*/ 	.byte	0x04, 0x0a
        /*0072*/ 	.short	(.L_23 - .L_22)
	.align		4
.L_22:
        /*0074*/ 	.word	index@(.nv.constant0.triton_poi_fused_max_pool2d_with_indices_1)
        /*0078*/ 	.short	0x0210
        /*007a*/ 	.short	0x001c


	//----- nvinfo : EIATTR_SW_WAR
	.align		4
.L_23:
        /*007c*/ 	.byte	0x04, 0x36
        /*007e*/ 	.short	(.L_25 - .L_24)
.L_24:
        /*0080*/ 	.word	0x00000008
.L_25:


//--------------------- .nv.callgraph             --------------------------
	.section	.nv.callgraph,"",@"SHT_CUDA_CALLGRAPH"
	.align	4
	.sectionentsize	8
	.align		4
        /*0000*/ 	.word	0x00000000
	.align		4
        /*0004*/ 	.word	0xffffffff
	.align		4
        /*0008*/ 	.word	0x00000000
	.align		4
        /*000c*/ 	.word	0xfffffffe
	.align		4
        /*0010*/ 	.word	0x00000000
	.align		4
        /*0014*/ 	.word	0xfffffffd
	.align		4
        /*0018*/ 	.word	0x00000000
	.align		4
        /*001c*/ 	.word	0xfffffffc


//--------------------- .text.triton_poi_fused_max_pool2d_with_indices_1 --------------------------
	.section	.text.triton_poi_fused_max_pool2d_with_indices_1,"ax",@progbits
	.align	128
        .global         triton_poi_fused_max_pool2d_with_indices_1
        .type           triton_poi_fused_max_pool2d_with_indices_1,@function
        .size           triton_poi_fused_max_pool2d_with_indices_1,(.L_x_1 - triton_poi_fused_max_pool2d_with_indices_1)
        .other          triton_poi_fused_max_pool2d_with_indices_1,@"STO_CUDA_ENTRY STV_DEFAULT"
triton_poi_fused_max_pool2d_with_indices_1:
.text.triton_poi_fused_max_pool2d_with_indices_1:
[----:B------:R-:W0:Y:S01]  /*0000*/  LDC R1, c[0x0][0x28] ;  /* 0x00000a00ff017b82 */ /* 0x000e220000000800 */
[----:B------:R-:W1:Y:S01]  /*0010*/  S2R R0, SR_TID.X ;  /* 0x0000000000007919 */ /* 0x000e620000002100 */
[----:B------:R-:W-:-:S06]  /*0020*/  IMAD.MOV.U32 R10, RZ, RZ, RZ ;  /* 0x000000ffff0a7224 */ /* 0x000fcc00078e00ff */
[----:B------:R-:W2:Y:S01]  /*0030*/  LDC.64 R12, c[0x0][0x210] ;  /* 0x00008400ff0c7b82 */ /* 0x000ea20000000a00 */
[----:B------:R-:W-:Y:S01]  /*0040*/  IMAD.MOV.U32 R2, RZ, RZ, RZ ;  /* 0x000000ffff027224 */ /* 0x000fe200078e00ff */
[----:B------:R-:W3:Y:S01]  /*0050*/  S2R R11, SR_CTAID.X ;  /* 0x00000000000b7919 */ /* 0x000ee20000002500 */
[----:B------:R-:W-:Y:S01]  /*0060*/  ULDC.64 UR4, c[0x0][0x208] ;  /* 0x0000820000047ab9 */ /* 0x000fe20000000a00 */
[----:B------:R-:W-:Y:S02]  /*0070*/  IMAD.MOV.U32 R22, RZ, RZ, RZ ;  /* 0x000000ffff167224 */ /* 0x000fe400078e00ff */
[----:B------:R-:W-:Y:S01]  /*0080*/  IMAD.MOV.U32 R27, RZ, RZ, RZ ;  /* 0x000000ffff1b7224 */ /* 0x000fe200078e00ff */
[----:B------:R-:W-:Y:S01]  /*0090*/  CS2R R28, SRZ ;  /* 0x00000000001c7805 */ /* 0x000fe2000001ff00 */
[----:B------:R-:W-:Y:S01]  /*00a0*/  ULDC.64 UR6, c[0x0][0x220] ;  /* 0x0000880000067ab9 */ /* 0x000fe20000000a00 */
[----:B-1----:R-:W-:-:S05]  /*00b0*/  IMAD.SHL.U32 R0, R0, 0x2, RZ ;  /* 0x0000000200007824 */ /* 0x002fca00078e00ff */
[----:B------:R-:W-:-:S05]  /*00c0*/  LOP3.LUT R0, R0, 0xfe, RZ, 0xc0, !PT ;  /* 0x000000fe00007812 */ /* 0x000fca00078ec0ff */
[----:B---3--:R-:W-:-:S04]  /*00d0*/  IMAD R11, R11, 0x100, R0 ;  /* 0x000001000b0b7824 */ /* 0x008fc800078e0200 */
[C---:B------:R-:W-:Y:S01]  /*00e0*/  IMAD.HI R4, R11.reuse, -0x7bdef7bd, R10 ;  /* 0x842108430b047827 */ /* 0x040fe200078e020a */
[----:B------:R-:W-:-:S03]  /*00f0*/  ISETP.GE.AND P1, PT, R11, 0x9628, PT ;  /* 0x000096280b00780c */ /* 0x000fc60003f26270 */
[C---:B------:R-:W-:Y:S01]  /*0100*/  VIADD R3, R11.reuse, 0x1 ;  /* 0x000000010b037836 */ /* 0x040fe20000000000 */
[----:B------:R-:W-:Y:S01]  /*0110*/  SHF.R.U32.HI R5, RZ, 0x1f, R4 ;  /* 0x0000001fff057819 */ /* 0x000fe20000011604 */
[----:B------:R-:W-:-:S03]  /*0120*/  IMAD.HI R10, R11, -0x779bd671, R10 ;  /* 0x8864298f0b0a7827 */ /* 0x000fc600078e020a */
[----:B------:R-:W-:Y:S01]  /*0130*/  LEA.HI.SX32 R5, R4, R5, 0x1c ;  /* 0x0000000504057211 */ /* 0x000fe200078fe2ff */
[----:B------:R-:W-:-:S04]  /*0140*/  IMAD.HI R18, R3, -0x7bdef7bd, R2 ;  /* 0x8421084303127827 */ /* 0x000fc800078e0202 */
[----:B------:R-:W-:Y:S01]  /*0150*/  IMAD.MOV.U32 R4, RZ, RZ, RZ ;  /* 0x000000ffff047224 */ /* 0x000fe200078e00ff */
[----:B------:R-:W-:Y:S01]  /*0160*/  SHF.R.U32.HI R19, RZ, 0x1f, R18 ;  /* 0x0000001fff137819 */ /* 0x000fe20000011612 */
[----:B------:R-:W-:-:S03]  /*0170*/  IMAD.HI R2, R3, -0x779bd671, R2 ;  /* 0x8864298f03027827 */ /* 0x000fc600078e0202 */
[----:B------:R-:W-:Y:S01]  /*0180*/  LEA.HI.SX32 R19, R18, R19, 0x1c ;  /* 0x0000001312137211 */ /* 0x000fe200078fe2ff */
[----:B------:R-:W-:Y:S01]  /*0190*/  IMAD.HI R0, R5, -0x7bdef7bd, R4 ;  /* 0x8421084305007827 */ /* 0x000fe200078e0204 */
[----:B------:R-:W-:-:S03]  /*01a0*/  SHF.R.U32.HI R9, RZ, 0x1f, R2 ;  /* 0x0000001fff097819 */ /* 0x000fc60000011602 */
[----:B------:R-:W-:Y:S01]  /*01b0*/  IMAD.MOV.U32 R18, RZ, RZ, RZ ;  /* 0x000000ffff127224 */ /* 0x000fe200078e00ff */
[----:B------:R-:W-:Y:S01]  /*01c0*/  SHF.R.U32.HI R7, RZ, 0x1f, R0 ;  /* 0x0000001fff077819 */ /* 0x000fe20000011600 */
[----:B------:R-:W-:Y:S01]  /*01d0*/  IMAD R6, R5, -0x1f, R11 ;  /* 0xffffffe105067824 */ /* 0x000fe200078e020b */
[----:B------:R-:W-:Y:S01]  /*01e0*/  LEA.HI.SX32 R2, R2, R9, 0x17 ;  /* 0x0000000902027211 */ /* 0x000fe200078fbaff */
[C---:B------:R-:W-:Y:S01]  /*01f0*/  IMAD.HI R4, R19.reuse, -0x7bdef7bd, R18 ;  /* 0x8421084313047827 */ /* 0x040fe200078e0212 */
[----:B------:R-:W-:Y:S02]  /*0200*/  LEA.HI.SX32 R23, R0, R7, 0x1c ;  /* 0x0000000700177211 */ /* 0x000fe400078fe2ff */
[----:B------:R-:W-:Y:S01]  /*0210*/  SHF.R.U32.HI R7, RZ, 0x1f, R10 ;  /* 0x0000001fff077819 */ /* 0x000fe2000001160a */
[----:B------:R-:W-:Y:S01]  /*0220*/  IMAD R9, R19, -0x1f, R3 ;  /* 0xffffffe113097824 */ /* 0x000fe200078e0203 */
[----:B------:R-:W-:Y:S01]  /*0230*/  SHF.R.U32.HI R15, RZ, 0x1f, R4 ;  /* 0x0000001fff0f7819 */ /* 0x000fe20000011604 */
[----:B------:R-:W-:Y:S01]  /*0240*/  IMAD R23, R23, -0x1f, R5 ;  /* 0xffffffe117177824 */ /* 0x000fe200078e0205 */
[----:B------:R-:W-:Y:S01]  /*0250*/  LEA.HI.SX32 R7, R10, R7, 0x17 ;  /* 0x000000070a077211 */ /* 0x000fe200078fbaff */
[----:B------:R-:W-:Y:S01]  /*0260*/  IMAD R5, R2, 0xf20, RZ ;  /* 0x00000f2002057824 */ /* 0x000fe200078e02ff */
[----:B------:R-:W-:Y:S01]  /*0270*/  LEA.HI.SX32 R15, R4, R15, 0x1c ;  /* 0x0000000f040f7211 */ /* 0x000fe200078fe2ff */
[----:B------:R-:W-:Y:S01]  /*0280*/  VIADD R8, R6, 0x1 ;  /* 0x0000000106087836 */ /* 0x000fe20000000000 */
[----:B------:R-:W-:Y:S01]  /*0290*/  LOP3.LUT R4, R23, R6, RZ, 0xfc, !PT ;  /* 0x0000000617047212 */ /* 0x000fe200078efcff */
[----:B------:R-:W-:-:S02]  /*02a0*/  IMAD R0, R7, 0xf20, RZ ;  /* 0x00000f2007007824 */ /* 0x000fc400078e02ff */
[----:B------:R-:W-:Y:S01]  /*02b0*/  IMAD R18, R15, -0x1f, R19 ;  /* 0xffffffe10f127824 */ /* 0x000fe200078e0213 */
[----:B------:R-:W-:Y:S01]  /*02c0*/  ISETP.GT.AND P0, PT, R4, -0x1, !P1 ;  /* 0xffffffff0400780c */ /* 0x000fe20004f04270 */
[----:B------:R-:W-:Y:S01]  /*02d0*/  IMAD R3, R23, 0x7c, R0 ;  /* 0x0000007c17037824 */ /* 0x000fe200078e0200 */
[----:B------:R-:W-:Y:S01]  /*02e0*/  P2R R0, PR, RZ, 0x2 ;  /* 0x00000002ff007803 */ /* 0x000fe20000000000 */
[C---:B------:R-:W-:Y:S01]  /*02f0*/  IMAD R2, R18.reuse, 0x7c, R5 ;  /* 0x0000007c12027824 */ /* 0x040fe200078e0205 */
[----:B------:R-:W-:Y:S01]  /*0300*/  LOP3.LUT R7, R18, R9, RZ, 0xfc, !PT ;  /* 0x0000000912077212 */ /* 0x000fe200078efcff */
[----:B------:R-:W-:Y:S01]  /*0310*/  IMAD R4, R6, 0x2, R3 ;  /* 0x0000000206047824 */ /* 0x000fe200078e0203 */
[----:B------:R-:W-:Y:S01]  /*0320*/  ISETP.GE.U32.AND P2, PT, R8, 0x1f, PT ;  /* 0x0000001f0800780c */ /* 0x000fe20003f46070 */
[----:B------:R-:W-:Y:S01]  /*0330*/  IMAD R2, R9, 0x2, R2 ;  /* 0x0000000209027824 */ /* 0x000fe200078e0202 */
[----:B------:R-:W-:Y:S01]  /*0340*/  ISETP.GT.AND P1, PT, R7, -0x1, !P1 ;  /* 0xffffffff0700780c */ /* 0x000fe20004f24270 */
[----:B------:R-:W-:-:S02]  /*0350*/  VIADD R17, R4, 0x1 ;  /* 0x0000000104117836 */ /* 0x000fc40000000000 */
[----:B------:R-:W-:Y:S02]  /*0360*/  IMAD.MOV.U32 R3, RZ, RZ, RZ ;  /* 0x000000ffff037224 */ /* 0x000fe400078e00ff */
[----:B------:R-:W-:Y:S02]  /*0370*/  IMAD.MOV.U32 R5, RZ, RZ, RZ ;  /* 0x000000ffff057224 */ /* 0x000fe400078e00ff */
[----:B--2---:R-:W-:-:S04]  /*0380*/  IMAD.WIDE R6, R4, 0x4, R12 ;  /* 0x0000000404067825 */ /* 0x004fc800078e020c */
[--C-:B------:R-:W-:Y:S01]  /*0390*/  IMAD.WIDE R16, R17, 0x4, R12.reuse ;  /* 0x0000000411107825 */ /* 0x100fe200078e020c */
[----:B------:R1:W2:Y:S03]  /*03a0*/  @P0 LDG.E.EL R3, desc[UR4][R6.64] ;  /* 0x0000000406030981 */ /* 0x0002a6000c2e1900 */
[C---:B------:R-:W-:Y:S01]  /*03b0*/  VIADD R21, R2.reuse, 0x1 ;  /* 0x0000000102157836 */ /* 0x040fe20000000000 */
[----:B------:R-:W3:Y:S01]  /*03c0*/  @P0 LDG.E.EL R5, desc[UR4][R16.64] ;  /* 0x0000000410050981 */ /* 0x000ee2000c2e1900 */
[----:B------:R-:W-:Y:S01]  /*03d0*/  IMAD.MOV.U32 R8, RZ, RZ, RZ ;  /* 0x000000ffff087224 */ /* 0x000fe200078e00ff */
[----:B------:R-:W-:Y:S01]  /*03e0*/  ISETP.GT.AND P2, PT, R23, -0x1, !P2 ;  /* 0xffffffff1700780c */ /* 0x000fe20005744270 */
[----:B------:R-:W-:Y:S02]  /*03f0*/  IMAD.MOV.U32 R10, RZ, RZ, RZ ;  /* 0x000000ffff0a7224 */ /* 0x000fe400078e00ff */
[----:B------:R-:W-:-:S04]  /*0400*/  IMAD.WIDE R14, R2, 0x4, R12 ;  /* 0x00000004020e7825 */ /* 0x000fc800078e020c */
[----:B------:R-:W-:Y:S01]  /*0410*/  IMAD.WIDE R20, R21, 0x4, R12 ;  /* 0x0000000415147825 */ /* 0x000fe200078e020c */
[----:B------:R4:W5:Y:S01]  /*0420*/  @P1 LDG.E.EL R8, desc[UR4][R14.64] ;  /* 0x000000040e081981 */ /* 0x000962000c2e1900 */
[----:B------:R-:W-:-:S03]  /*0430*/  ISETP.LT.AND P2, PT, R11, 0x9628, P2 ;  /* 0x000096280b00780c */ /* 0x000fc60001741270 */
[----:B------:R4:W5:Y:S01]  /*0440*/  @P1 LDG.E.EL R10, desc[UR4][R20.64] ;  /* 0x00000004140a1981 */ /* 0x000962000c2e1900 */
[----:B-1----:R-:W-:-:S04]  /*0450*/  VIADD R7, R4, 0x2 ;  /* 0x0000000204077836 */ /* 0x002fc80000000000 */
[----:B------:R-:W-:-:S05]  /*0460*/  IMAD.WIDE R6, R7, 0x4, R12 ;  /* 0x0000000407067825 */ /* 0x000fca00078e020c */
[----:B------:R1:W5:Y:S01]  /*0470*/  @P2 LDG.E.EL R22, desc[UR4][R6.64] ;  /* 0x0000000406162981 */ /* 0x000362000c2e1900 */
[----:B----4-:R-:W-:Y:S02]  /*0480*/  VIADD R15, R2, 0x2 ;  /* 0x00000002020f7836 */ /* 0x010fe40000000000 */
[----:B0-----:R-:W-:Y:S02]  /*0490*/  VIADD R21, R4, 0x3e ;  /* 0x0000003e04157836 */ /* 0x001fe40000000000 */
[----:B------:R-:W-:-:S04]  /*04a0*/  IMAD.WIDE R14, R15, 0x4, R12 ;  /* 0x000000040f0e7825 */ /* 0x000fc800078e020c */
[----:B------:R-:W-:-:S04]  /*04b0*/  IMAD.WIDE R20, R21, 0x4, R12 ;  /* 0x0000000415147825 */ /* 0x000fc800078e020c */
[----:B-1----:R-:W-:-:S04]  /*04c0*/  VIADD R7, R4, 0x3f ;  /* 0x0000003f04077836 */ /* 0x002fc80000000000 */
[----:B------:R-:W-:-:S05]  /*04d0*/  IMAD.WIDE R6, R7, 0x4, R12 ;  /* 0x0000000407067825 */ /* 0x000fca00078e020c */
[----:B------:R-:W4:Y:S01]  /*04e0*/  @P0 LDG.E.EL R27, desc[UR4][R6.64] ;  /* 0x00000004061b0981 */ /* 0x000f22000c2e1900 */
[----:B--2---:R-:W-:Y:S02]  /*04f0*/  SEL R16, R3, 0xff800000, P0 ;  /* 0xff80000003107807 */ /* 0x004fe40000000000 */
[----:B---3--:R-:W-:-:S04]  /*0500*/  SEL R3, R5, 0xff800000, P0 ;  /* 0xff80000005037807 */ /* 0x008fc80000000000 */
[C---:B------:R-:W-:Y:S02]  /*0510*/  FSETP.GT.AND P5, PT, R3.reuse, R16, PT ;  /* 0x000000100300720b */ /* 0x040fe40003fa4000 */
[----:B------:R-:W-:Y:S02]  /*0520*/  FSETP.NAN.AND P3, PT, R3, R3, PT ;  /* 0x000000030300720b */ /* 0x000fe40003f68000 */
[----:B------:R-:W-:Y:S02]  /*0530*/  P2R R5, PR, RZ, 0x20 ;  /* 0x00000020ff057803 */ /* 0x000fe40000000000 */
[----:B-----5:R-:W-:Y:S02]  /*0540*/  SEL R24, R8, 0xff800000, P1 ;  /* 0xff80000008187807 */ /* 0x020fe40000800000 */
[----:B------:R-:W-:Y:S01]  /*0550*/  SEL R19, R10, 0xff800000, P1 ;  /* 0xff8000000a137807 */ /* 0x000fe20000800000 */
[----:B------:R-:W-:-:S04]  /*0560*/  IMAD.MOV.U32 R10, RZ, RZ, RZ ;  /* 0x000000ffff0a7224 */ /* 0x000fc800078e00ff */
[----:B------:R-:W-:Y:S02]  /*0570*/  @!P5 SEL R3, R3, R16, P3 ;  /* 0x000000100303d207 */ /* 0x000fe40001800000 */
[C---:B------:R-:W-:Y:S02]  /*0580*/  FSETP.GT.AND P4, PT, R19.reuse, R24, PT ;  /* 0x000000181300720b */ /* 0x040fe40003f84000 */
[----:B------:R-:W-:Y:S02]  /*0590*/  FSETP.NAN.AND P3, PT, R19, R19, PT ;  /* 0x000000131300720b */ /* 0x000fe40003f68000 */
[----:B------:R-:W-:Y:S02]  /*05a0*/  P2R R16, PR, RZ, 0x10 ;  /* 0x00000010ff107803 */ /* 0x000fe40000000000 */
[----:B------:R-:W-:-:S07]  /*05b0*/  SEL R8, R22, 0xff800000, P2 ;  /* 0xff80000016087807 */ /* 0x000fce0001000000 */
[----:B------:R-:W-:Y:S02]  /*05c0*/  @!P4 SEL R19, R19, R24, P3 ;  /* 0x000000181313c207 */ /* 0x000fe40001800000 */
[-C--:B------:R-:W-:Y:S02]  /*05d0*/  FSETP.NAN.AND P3, PT, R8, R8.reuse, PT ;  /* 0x000000080800720b */ /* 0x080fe40003f68000 */
[----:B------:R-:W-:Y:S01]  /*05e0*/  FSETP.GEU.AND P4, PT, R3, R8, PT ;  /* 0x000000080300720b */ /* 0x000fe20003f8e000 */
[----:B------:R-:W-:Y:S02]  /*05f0*/  IMAD.MOV.U32 R22, RZ, RZ, RZ ;  /* 0x000000ffff167224 */ /* 0x000fe400078e00ff */
[----:B------:R-:W-:Y:S01]  /*0600*/  IMAD.MOV.U32 R24, RZ, RZ, RZ ;  /* 0x000000ffff187224 */ /* 0x000fe200078e00ff */
[----:B------:R-:W-:-:S03]  /*0610*/  P2R R17, PR, RZ, 0x10 ;  /* 0x00000010ff117803 */ /* 0x000fc60000000000 */
[----:B------:R-:W2:Y:S04]  /*0620*/  @P0 LDG.E.EL R22, desc[UR4][R20.64] ;  /* 0x0000000414160981 */ /* 0x000ea8000c2e1900 */
[----:B------:R-:W-:Y:S01]  /*0630*/  @!P3 SEL R8, R8, R3, !P4 ;  /* 0x000000030808b207 */ /* 0x000fe20006000000 */
[----:B------:R-:W-:-:S05]  /*0640*/  VIADD R3, R9, 0x1 ;  /* 0x0000000109037836 */ /* 0x000fca0000000000 */
[----:B------:R-:W-:-:S04]  /*0650*/  ISETP.GE.U32.AND P3, PT, R3, 0x1f, PT ;  /* 0x0000001f0300780c */ /* 0x000fc80003f66070 */
[----:B------:R-:W-:-:S04]  /*0660*/  ISETP.GT.AND P3, PT, R18, -0x1, !P3 ;  /* 0xffffffff1200780c */ /* 0x000fc80005f64270 */
[----:B------:R-:W-:-:S13]  /*0670*/  ISETP.LT.AND P3, PT, R11, 0x9628, P3 ;  /* 0x000096280b00780c */ /* 0x000fda0001f61270 */
[----:B------:R0:W3:Y:S02]  /*0680*/  @P3 LDG.E.EL R10, desc[UR4][R14.64] ;  /* 0x000000040e0a3981 */ /* 0x0000e4000c2e1900 */
[----:B0-----:R-:W-:-:S04]  /*0690*/  VIADD R15, R2, 0x3e ;  /* 0x0000003e020f7836 */ /* 0x001fc80000000000 */
[----:B------:R-:W-:-:S05]  /*06a0*/  IMAD.WIDE R14, R15, 0x4, R12 ;  /* 0x000000040f0e7825 */ /* 0x000fca00078e020c */
[----:B------:R0:W5:Y:S01]  /*06b0*/  @P1 LDG.E.EL R24, desc[UR4][R14.64] ;  /* 0x000000040e181981 */ /* 0x000162000c2e1900 */
[----:B----4-:R-:W-:Y:S01]  /*06c0*/  SEL R27, R27, 0xff800000, P0 ;  /* 0xff8000001b1b7807 */ /* 0x010fe20000000000 */
[----:B------:R-:W-:-:S04]  /*06d0*/  VIADD R7, R2, 0x3f ;  /* 0x0000003f02077836 */ /* 0x000fc80000000000 */
[----:B------:R-:W-:-:S05]  /*06e0*/  IMAD.WIDE R6, R7, 0x4, R12 ;  /* 0x0000000407067825 */ /* 0x000fca00078e020c */
[----:B------:R-:W4:Y:S01]  /*06f0*/  @P1 LDG.E.EL R29, desc[UR4][R6.64] ;  /* 0x00000004061d1981 */ /* 0x000f22000c2e1900 */
[----:B------:R-:W-:-:S04]  /*0700*/  VIADD R21, R4, 0x40 ;  /* 0x0000004004157836 */ /* 0x000fc80000000000 */
[----:B------:R-:W-:-:S04]  /*0710*/  IMAD.WIDE R20, R21, 0x4, R12 ;  /* 0x0000000415147825 */ /* 0x000fc800078e020c */
[----:B0-----:R-:W-:-:S04]  /*0720*/  VIADD R15, R2, 0x40 ;  /* 0x00000040020f7836 */ /* 0x001fc80000000000 */
[----:B------:R-:W-:Y:S01]  /*0730*/  IMAD.WIDE R14, R15, 0x4, R12 ;  /* 0x000000040f0e7825 */ /* 0x000fe200078e020c */
[----:B--2---:R-:W-:-:S04]  /*0740*/  SEL R22, R22, 0xff800000, P0 ;  /* 0xff80000016167807 */ /* 0x004fc80000000000 */
[----:B------:R-:W-:Y:S02]  /*0750*/  FSETP.NAN.AND P0, PT, R22, R22, PT ;  /* 0x000000161600720b */ /* 0x000fe40003f08000 */
[----:B---3--:R-:W-:-:S04]  /*0760*/  SEL R10, R10, 0xff800000, P3 ;  /* 0xff8000000a0a7807 */ /* 0x008fc80001800000 */
[-C--:B------:R-:W-:Y:S02]  /*0770*/  FSETP.NAN.AND P4, PT, R10, R10.reuse, PT ;  /* 0x0000000a0a00720b */ /* 0x080fe40003f88000 */
[----:B------:R-:W-:-:S04]  /*0780*/  FSETP.GEU.AND P5, PT, R19, R10, PT ;  /* 0x0000000a1300720b */ /* 0x000fc80003fae000 */
[----:B------:R-:W-:-:S07]  /*0790*/  P2R R25, PR, RZ, 0x20 ;  /* 0x00000020ff197803 */ /* 0x000fce0000000000 */
[----:B------:R-:W-:Y:S02]  /*07a0*/  @!P4 SEL R10, R10, R19, !P5 ;  /* 0x000000130a0ac207 */ /* 0x000fe40006800000 */
[----:B------:R-:W-:Y:S02]  /*07b0*/  FSETP.GEU.AND P5, PT, R8, R22, PT ;  /* 0x000000160800720b */ /* 0x000fe40003fae000 */
[----:B-----5:R-:W-:Y:S02]  /*07c0*/  SEL R24, R24, 0xff800000, P1 ;  /* 0xff80000018187807 */ /* 0x020fe40000800000 */
[----:B------:R-:W-:Y:S02]  /*07d0*/  @!P0 SEL R22, R22, R8, !P5 ;  /* 0x0000000816168207 */ /* 0x000fe40006800000 */
[-C--:B------:R-:W-:Y:S02]  /*07e0*/  FSETP.NAN.AND P0, PT, R24, R24.reuse, PT ;  /* 0x000000181800720b */ /* 0x080fe40003f08000 */
[----:B------:R-:W-:-:S11]  /*07f0*/  FSETP.GEU.AND P4, PT, R10, R24, PT ;  /* 0x000000180a00720b */ /* 0x000fd60003f8e000 */
[----:B------:R-:W-:Y:S02]  /*0800*/  @!P0 SEL R24, R24, R10, !P4 ;  /* 0x0000000a18188207 */ /* 0x000fe40006000000 */
[-C--:B------:R-:W-:Y:S01]  /*0810*/  FSETP.NAN.AND P0, PT, R27, R27.reuse, PT ;  /* 0x0000001b1b00720b */ /* 0x080fe20003f08000 */
[----:B------:R-:W-:Y:S01]  /*0820*/  IMAD.MOV.U32 R10, RZ, RZ, RZ ;  /* 0x000000ffff0a7224 */ /* 0x000fe200078e00ff */
[----:B------:R-:W-:Y:S02]  /*0830*/  P2R R8, PR, RZ, 0x10 ;  /* 0x00000010ff087803 */ /* 0x000fe40000000000 */
[----:B------:R-:W-:-:S03]  /*0840*/  FSETP.GEU.AND P4, PT, R22, R27, PT ;  /* 0x0000001b1600720b */ /* 0x000fc60003f8e000 */
[----:B------:R-:W2:Y:S06]  /*0850*/  @P2 LDG.E.EL R10, desc[UR4][R20.64] ;  /* 0x00000004140a2981 */ /* 0x000eac000c2e1900 */
[----:B------:R-:W-:Y:S01]  /*0860*/  @!P0 SEL R27, R27, R22, !P4 ;  /* 0x000000161b1b8207 */ /* 0x000fe20006000000 */
[----:B------:R-:W-:-:S06]  /*0870*/  IMAD.MOV.U32 R22, RZ, RZ, RZ ;  /* 0x000000ffff167224 */ /* 0x000fcc00078e00ff */
[----:B------:R0:W3:Y:S01]  /*0880*/  @P3 LDG.E.EL R22, desc[UR4][R14.64] ;  /* 0x000000040e163981 */ /* 0x0000e2000c2e1900 */
[----:B----4-:R-:W-:-:S04]  /*0890*/  SEL R29, R29, 0xff800000, P1 ;  /* 0xff8000001d1d7807 */ /* 0x010fc80000800000 */
[-C--:B------:R-:W-:Y:S02]  /*08a0*/  FSETP.NAN.AND P0, PT, R29, R29.reuse, PT ;  /* 0x0000001d1d00720b */ /* 0x080fe40003f08000 */
[----:B------:R-:W-:Y:S01]  /*08b0*/  FSETP.GEU.AND P1, PT, R24, R29, PT ;  /* 0x0000001d1800720b */ /* 0x000fe20003f2e000 */
[----:B0-----:R-:W-:Y:S02]  /*08c0*/  IMAD.MOV.U32 R14, RZ, RZ, RZ ;  /* 0x000000ffff0e7224 */ /* 0x001fe400078e00ff */
[----:B------:R-:W-:-:S08]  /*08d0*/  IMAD.MOV.U32 R15, RZ, RZ, R11 ;  /* 0x000000ffff0f7224 */ /* 0x000fd000078e000b */
[----:B------:R-:W-:Y:S01]  /*08e0*/  @!P0 SEL R29, R29, R24, !P1 ;  /* 0x000000181d1d8207 */ /* 0x000fe20004800000 */
[----:B------:R-:W-:Y:S01]  /*08f0*/  IMAD.HI R24, R11, -0x7bdef7bd, R14 ;  /* 0x842108430b187827 */ /* 0x000fe200078e020e */
[----:B------:R-:W-:-:S03]  /*0900*/  P2R R6, PR, RZ, 0x2 ;  /* 0x00000002ff067803 */ /* 0x000fc60000000000 */
[----:B------:R-:W-:Y:S01]  /*0910*/  VIADD R14, R23, 0x1 ;  /* 0x00000001170e7836 */ /* 0x000fe20000000000 */
[----:B------:R-:W-:-:S04]  /*0920*/  P2R R7, PR, RZ, 0x10 ;  /* 0x00000010ff077803 */ /* 0x000fc80000000000 */
[----:B------:R-:W-:Y:S01]  /*0930*/  ISETP.GE.U32.AND P4, PT, R14, 0x1f, PT ;  /* 0x0000001f0e00780c */ /* 0x000fe20003f86070 */
[----:B------:R-:W-:-:S04]  /*0940*/  VIADD R15, R4, 0x7c ;  /* 0x0000007c040f7836 */ /* 0x000fc80000000000 */
[----:B------:R-:W-:Y:S01]  /*0950*/  IMAD.WIDE R14, R15, 0x4, R12 ;  /* 0x000000040f0e7825 */ /* 0x000fe200078e020c */
[----:B--2---:R-:W-:-:S04]  /*0960*/  SEL R10, R10, 0xff800000, P2 ;  /* 0xff8000000a0a7807 */ /* 0x004fc80001000000 */
[-C--:B------:R-:W-:Y:S02]  /*0970*/  FSETP.NAN.AND P0, PT, R10, R10.reuse, PT ;  /* 0x0000000a0a00720b */ /* 0x080fe40003f08000 */
[----:B---3--:R-:W-:Y:S02]  /*0980*/  SEL R22, R22, 0xff800000, P3 ;  /* 0xff80000016167807 */ /* 0x008fe40001800000 */
[----:B------:R-:W-:Y:S02]  /*0990*/  FSETP.GEU.AND P3, PT, R27, R10, PT ;  /* 0x0000000a1b00720b */ /* 0x000fe40003f6e000 */
[----:B------:R-:W-:-:S07]  /*09a0*/  FSETP.NAN.AND P1, PT, R22, R22, PT ;  /* 0x000000161600720b */ /* 0x000fce0003f28000 */
[----:B------:R-:W-:Y:S02]  /*09b0*/  @!P0 SEL R10, R10, R27, !P3 ;  /* 0x0000001b0a0a8207 */ /* 0x000fe40005800000 */
[----:B------:R-:W-:-:S04]  /*09c0*/  SHF.R.U32.HI R27, RZ, 0x1f, R24 ;  /* 0x0000001fff1b7819 */ /* 0x000fc80000011618 */
[----:B------:R-:W-:Y:S02]  /*09d0*/  LEA.HI.SX32 R27, R24, R27, 0x1c ;  /* 0x0000001b181b7211 */ /* 0x000fe400078fe2ff */
[----:B------:R-:W-:-:S03]  /*09e0*/  FSETP.GEU.AND P0, PT, R29, R22, PT ;  /* 0x000000161d00720b */ /* 0x000fc60003f0e000 */
[----:B------:R-:W-:Y:S01]  /*09f0*/  IMAD R23, R27, -0x1f, R11 ;  /* 0xffffffe11b177824 */ /* 0x000fe200078e020b */
[----:B------:R-:W-:-:S04]  /*0a00*/  @!P1 SEL R22, R22, R29, !P0 ;  /* 0x0000001d16169207 */ /* 0x000fc80004000000 */
[----:B------:R-:W-:-:S04]  /*0a10*/  ISETP.GT.AND P1, PT, R23, -0x1, !P4 ;  /* 0xffffffff1700780c */ /* 0x000fc80006724270 */
[----:B------:R-:W-:Y:S02]  /*0a20*/  ISETP.LT.AND P1, PT, R11, 0x9628, P1 ;  /* 0x000096280b00780c */ /* 0x000fe40000f21270 */
[----:B------:R-:W-:Y:S02]  /*0a30*/  P2R R24, PR, RZ, 0x10 ;  /* 0x00000010ff187803 */ /* 0x000fe40000000000 */
[----:B------:R-:W-:-:S04]  /*0a40*/  ISETP.NE.AND P4, PT, R25, RZ, PT ;  /* 0x000000ff1900720c */ /* 0x000fc80003f85270 */
[----:B------:R-:W-:Y:S02]  /*0a50*/  P2R R25, PR, RZ, 0x10 ;  /* 0x00000010ff197803 */ /* 0x000fe40000000000 */
[----:B------:R-:W-:-:S03]  /*0a60*/  ISETP.NE.AND P4, PT, R17, RZ, PT ;  /* 0x000000ff1100720c */ /* 0x000fc60003f85270 */
[----:B------:R0:W2:Y:S01]  /*0a70*/  @P1 LDG.E.EL R28, desc[UR4][R14.64] ;  /* 0x000000040e1c1981 */ /* 0x0000a2000c2e1900 */
[----:B------:R-:W-:Y:S01]  /*0a80*/  VIADD R17, R4, 0x7d ;  /* 0x0000007d04117836 */ /* 0x000fe20000000000 */
[----:B------:R-:W-:Y:S01]  /*0a90*/  P2R R26, PR, RZ, 0x10 ;  /* 0x00000010ff1a7803 */ /* 0x000fe20000000000 */
[----:B------:R-:W-:Y:S01]  /*0aa0*/  IMAD.MOV.U32 R27, RZ, RZ, RZ ;  /* 0x000000ffff1b7224 */ /* 0x000fe200078e00ff */
[----:B------:R-:W-:Y:S01]  /*0ab0*/  ISETP.NE.AND P4, PT, R16, RZ, PT ;  /* 0x000000ff1000720c */ /* 0x000fe20003f85270 */
[----:B------:R-:W-:-:S05]  /*0ac0*/  IMAD.WIDE R16, R17, 0x4, R12 ;  /* 0x0000000411107825 */ /* 0x000fca00078e020c */
[----:B------:R-:W3:Y:S01]  /*0ad0*/  @P1 LDG.E.EL R27, desc[UR4][R16.64] ;  /* 0x00000004101b1981 */ /* 0x000ee2000c2e1900 */
[----:B------:R-:W-:Y:S01]  /*0ae0*/  VIADD R18, R18, 0x1 ;  /* 0x0000000112127836 */ /* 0x000fe20000000000 */
[----:B------:R-:W-:-:S04]  /*0af0*/  P2R R19, PR, RZ, 0x20 ;  /* 0x00000020ff137803 */ /* 0x000fc80000000000 */
[----:B------:R-:W-:-:S04]  /*0b00*/  ISETP.GE.U32.AND P5, PT, R18, 0x1f, PT ;  /* 0x0000001f1200780c */ /* 0x000fc80003fa6070 */
[----:B------:R-:W-:-:S04]  /*0b10*/  ISETP.GT.AND P6, PT, R9, -0x1, !P5 ;  /* 0xffffffff0900780c */ /* 0x000fc80006fc4270 */
[----:B------:R-:W-:Y:S01]  /*0b20*/  ISETP.LT.AND P6, PT, R11, 0x9628, P6 ;  /* 0x000096280b00780c */ /* 0x000fe200037c1270 */
[----:B------:R-:W-:Y:S02]  /*0b30*/  VIADD R9, R2, 0x7c ;  /* 0x0000007c02097836 */ /* 0x000fe40000000000 */
[----:B0-----:R-:W-:Y:S01]  /*0b40*/  IMAD.MOV.U32 R15, RZ, RZ, RZ ;  /* 0x000000ffff0f7224 */ /* 0x001fe200078e00ff */
[----:B--2---:R-:W-:-:S04]  /*0b50*/  SEL R28, R28, 0xff800000, P1 ;  /* 0xff8000001c1c7807 */ /* 0x004fc80000800000 */
[-C--:B------:R-:W-:Y:S02]  /*0b60*/  FSETP.NAN.AND P2, PT, R28, R28.reuse, PT ;  /* 0x0000001c1c00720b */ /* 0x080fe40003f48000 */
[----:B---3--:R-:W-:Y:S02]  /*0b70*/  SEL R27, R27, 0xff800000, P1 ;  /* 0xff8000001b1b7807 */ /* 0x008fe40000800000 */
[----:B------:R-:W-:-:S09]  /*0b80*/  FSETP.GEU.AND P1, PT, R10, R28, PT ;  /* 0x0000001c0a00720b */ /* 0x000fd20003f2e000 */
[----:B------:R-:W-:Y:S02]  /*0b90*/  @!P2 SEL R28, R28, R10, !P1 ;  /* 0x0000000a1c1ca207 */ /* 0x000fe40004800000 */
[----:B------:R-:W-:Y:S02]  /*0ba0*/  P2R R10, PR, RZ, 0x2 ;  /* 0x00000002ff0a7803 */ /* 0x000fe40000000000 */
[----:B------:R-:W-:Y:S01]  /*0bb0*/  ISETP.NE.AND P1, PT, R8, RZ, PT ;  /* 0x000000ff0800720c */ /* 0x000fe20003f25270 */
[----:B------:R-:W-:-:S05]  /*0bc0*/  IMAD.WIDE R8, R9, 0x4, R12 ;  /* 0x0000000409087825 */ /* 0x000fca00078e020c */
[----:B------:R-:W2:Y:S01]  /*0bd0*/  @P6 LDG.E.EL R15, desc[UR4][R8.64] ;  /* 0x00000004080f6981 */ /* 0x000ea2000c2e1900 */
[----:B------:R-:W-:Y:S01]  /*0be0*/  P2R R21, PR, RZ, 0x1 ;  /* 0x00000001ff157803 */ /* 0x000fe20000000000 */
[----:B------:R-:W-:Y:S01]  /*0bf0*/  IMAD.MOV.U32 R16, RZ, RZ, RZ ;  /* 0x000000ffff107224 */ /* 0x000fe200078e00ff */
[----:B------:R-:W-:Y:S02]  /*0c00*/  P2R R20, PR, RZ, 0x8 ;  /* 0x00000008ff147803 */ /* 0x000fe40000000000 */
[----:B------:R-:W-:Y:S02]  /*0c10*/  ISETP.NE.AND P3, PT, R6, RZ, PT ;  /* 0x000000ff0600720c */ /* 0x000fe40003f65270 */
[----:B--2---:R-:W-:-:S04]  /*0c20*/  SEL R15, R15, 0xff800000, P6 ;  /* 0xff8000000f0f7807 */ /* 0x004fc80003000000 */
[-C--:B------:R-:W-:Y:S02]  /*0c30*/  FSETP.NAN.AND P0, PT, R15, R15.reuse, PT ;  /* 0x0000000f0f00720b */ /* 0x080fe40003f08000 */
[----:B------:R-:W-:-:S11]  /*0c40*/  FSETP.GEU.AND P2, PT, R22, R15, PT ;  /* 0x0000000f1600720b */ /* 0x000fd60003f4e000 */
[----:B------:R-:W-:Y:S02]  /*0c50*/  @!P0 SEL R15, R15, R22, !P2 ;  /* 0x000000160f0f8207 */ /* 0x000fe40005000000 */
[----:B------:R-:W-:Y:S01]  /*0c60*/  ISETP.NE.AND P0, PT, R7, RZ, PT ;  /* 0x000000ff0700720c */ /* 0x000fe20003f05270 */
[----:B------:R-:W-:-:S04]  /*0c70*/  VIADD R7, R2, 0x7d ;  /* 0x0000007d02077836 */ /* 0x000fc80000000000 */
[----:B------:R-:W-:-:S05]  /*0c80*/  IMAD.WIDE R6, R7, 0x4, R12 ;  /* 0x0000000407067825 */ /* 0x000fca00078e020c */
[----:B------:R0:W2:Y:S01]  /*0c90*/  @P6 LDG.E.EL R16, desc[UR4][R6.64] ;  /* 0x0000000406106981 */ /* 0x0000a2000c2e1900 */
[----:B------:R-:W-:Y:S02]  /*0ca0*/  FSETP.NAN.AND P5, PT, R27, R27, PT ;  /* 0x0000001b1b00720b */ /* 0x000fe40003fa8000 */
[----:B------:R-:W-:Y:S01]  /*0cb0*/  SEL R8, RZ, 0x1, !P4 ;  /* 0x00000001ff087807 */ /* 0x000fe20006000000 */
[----:B------:R-:W-:Y:S02]  /*0cc0*/  VIADD R23, R23, 0x1 ;  /* 0x0000000117177836 */ /* 0x000fe40000000000 */
[----:B0-----:R-:W-:Y:S02]  /*0cd0*/  VIADD R7, R4, 0x7e ;  /* 0x0000007e04077836 */ /* 0x001fe40000000000 */
[----:B------:R-:W-:Y:S02]  /*0ce0*/  IMAD.MOV.U32 R4, RZ, RZ, RZ ;  /* 0x000000ffff047224 */ /* 0x000fe400078e00ff */
[----:B------:R-:W-:Y:S01]  /*0cf0*/  IMAD.WIDE R6, R7, 0x4, R12 ;  /* 0x0000000407067825 */ /* 0x000fe200078e020c */
[----:B--2---:R-:W-:-:S02]  /*0d00*/  SEL R16, R16, 0xff800000, P6 ;  /* 0xff80000010107807 */ /* 0x004fc40003000000 */
[----:B------:R-:W-:Y:S02]  /*0d10*/  FSETP.GEU.AND P6, PT, R28, R27, PT ;  /* 0x0000001b1c00720b */ /* 0x000fe40003fce000 */
[----:B------:R-:W-:Y:S02]  /*0d20*/  FSETP.NAN.AND P4, PT, R16, R16, PT ;  /* 0x000000101000720b */ /* 0x000fe40003f88000 */
[----:B------:R-:W-:Y:S02]  /*0d30*/  @!P5 SEL R27, R27, R28, !P6 ;  /* 0x0000001c1b1bd207 */ /* 0x000fe40007000000 */
[----:B------:R-:W-:-:S04]  /*0d40*/  ISETP.NE.AND P5, PT, R5, RZ, PT ;  /* 0x000000ff0500720c */ /* 0x000fc80003fa5270 */
[----:B------:R-:W-:Y:S02]  /*0d50*/  SEL R5, RZ, 0x1, !P5 ;  /* 0x00000001ff057807 */ /* 0x000fe40006800000 */
[----:B------:R-:W-:-:S04]  /*0d60*/  FSETP.GEU.AND P5, PT, R15, R16, PT ;  /* 0x000000100f00720b */ /* 0x000fc80003fae000 */
[----:B------:R-:W-:Y:S02]  /*0d70*/  @!P4 SEL R16, R16, R15, !P5 ;  /* 0x0000000f1010c207 */ /* 0x000fe40006800000 */
[----:B------:R-:W-:-:S04]  /*0d80*/  ISETP.NE.AND P4, PT, R26, RZ, PT ;  /* 0x000000ff1a00720c */ /* 0x000fc80003f85270 */
[----:B------:R-:W-:Y:S02]  /*0d90*/  SEL R5, R5, 0x2, P4 ;  /* 0x0000000205057807 */ /* 0x000fe40002000000 */
[----:B------:R-:W-:-:S04]  /*0da0*/  ISETP.NE.AND P4, PT, R25, RZ, PT ;  /* 0x000000ff1900720c */ /* 0x000fc80003f85270 */
[----:B------:R-:W-:Y:S02]  /*0db0*/  SEL R8, R8, 0x2, P4 ;  /* 0x0000000208087807 */ /* 0x000fe40002000000 */
[----:B------:R-:W-:-:S04]  /*0dc0*/  ISETP.NE.AND P4, PT, R24, RZ, PT ;  /* 0x000000ff1800720c */ /* 0x000fc80003f85270 */
[----:B------:R-:W-:-:S04]  /*0dd0*/  ISETP.LT.U32.AND P4, PT, R23, 0x1f, !P4 ;  /* 0x0000001f1700780c */ /* 0x000fc80006781070 */
[----:B------:R-:W-:-:S13]  /*0de0*/  ISETP.LT.AND P4, PT, R11, 0x9628, P4 ;  /* 0x000096280b00780c */ /* 0x000fda0002781270 */
[----:B------:R-:W2:Y:S01]  /*0df0*/  @P4 LDG.E.EL R4, desc[UR4][R6.64] ;  /* 0x0000000406044981 */ /* 0x000ea2000c2e1900 */
[----:B------:R-:W-:Y:S02]  /*0e00*/  P2R R14, PR, RZ, 0x2 ;  /* 0x00000002ff0e7803 */ /* 0x000fe40000000000 */
[----:B------:R-:W-:-:S04]  /*0e10*/  ISETP.NE.AND P1, PT, R19, RZ, PT ;  /* 0x000000ff1300720c */ /* 0x000fc80003f25270 */
[----:B------:R-:W-:Y:S01]  /*0e20*/  SEL R9, R5, 0x3, P1 ;  /* 0x0000000305097807 */ /* 0x000fe20000800000 */
[----:B------:R-:W-:Y:S01]  /*0e30*/  IMAD.MOV.U32 R5, RZ, RZ, RZ ;  /* 0x000000ffff057224 */ /* 0x000fe200078e00ff */
[----:B--2---:R-:W-:Y:S02]  /*0e40*/  SEL R4, R4, 0xff800000, P4 ;  /* 0xff80000004047807 */ /* 0x004fe40002000000 */
[----:B------:R-:W-:-:S04]  /*0e50*/  ISETP.GE.U32.AND P4, PT, R18, 0x1f, PT ;  /* 0x0000001f1200780c */ /* 0x000fc80003f86070 */
[----:B------:R-:W-:-:S04]  /*0e60*/  ISETP.LT.U32.AND P4, PT, R3, 0x1f, !P4 ;  /* 0x0000001f0300780c */ /* 0x000fc80006781070 */
[----:B------:R-:W-:Y:S01]  /*0e70*/  ISETP.LT.AND P4, PT, R11, 0x9628, P4 ;  /* 0x000096280b00780c */ /* 0x000fe20002781270 */
[----:B------:R-:W-:-:S04]  /*0e80*/  VIADD R3, R2, 0x7e ;  /* 0x0000007e02037836 */ /* 0x000fc80000000000 */
[----:B------:R-:W-:Y:S01]  /*0e90*/  IMAD.WIDE R12, R3, 0x4, R12 ;  /* 0x00000004030c7825 */ /* 0x000fe200078e020c */
[----:B------:R-:W-:Y:S01]  /*0ea0*/  ISETP.NE.AND P1, PT, R14, RZ, PT ;  /* 0x000000ff0e00720c */ /* 0x000fe20003f25270 */
[----:B------:R-:W0:Y:S06]  /*0eb0*/  LDC.64 R2, c[0x0][0x218] ;  /* 0x00008600ff027b82 */ /* 0x000e2c0000000a00 */
[----:B------:R-:W2:Y:S01]  /*0ec0*/  @P4 LDG.E.EL R5, desc[UR4][R12.64] ;  /* 0x000000040c054981 */ /* 0x000ea2000c2e1900 */
[----:B------:R-:W-:Y:S02]  /*0ed0*/  SEL R8, R8, 0x3, P1 ;  /* 0x0000000308087807 */ /* 0x000fe40000800000 */
[----:B------:R-:W-:-:S02]  /*0ee0*/  SEL R9, R9, 0x4, P0 ;  /* 0x0000000409097807 */ /* 0x000fc40000000000 */
[----:B------:R-:W-:Y:S02]  /*0ef0*/  SEL R8, R8, 0x4, P3 ;  /* 0x0000000408087807 */ /* 0x000fe40001800000 */
[----:B------:R-:W-:Y:S02]  /*0f00*/  ISETP.NE.AND P0, PT, R21, RZ, PT ;  /* 0x000000ff1500720c */ /* 0x000fe40003f05270 */
[----:B------:R-:W-:Y:S02]  /*0f10*/  ISETP.NE.AND P3, PT, R20, RZ, PT ;  /* 0x000000ff1400720c */ /* 0x000fe40003f65270 */
[----:B------:R-:W-:Y:S02]  /*0f20*/  SEL R8, R8, 0x5, P0 ;  /* 0x0000000508087807 */ /* 0x000fe40000000000 */
[----:B------:R-:W-:Y:S02]  /*0f30*/  SEL R9, R9, 0x5, P3 ;  /* 0x0000000509097807 */ /* 0x000fe40001800000 */
[----:B------:R-:W-:-:S02]  /*0f40*/  ISETP.NE.AND P1, PT, R10, RZ, PT ;  /* 0x000000ff0a00720c */ /* 0x000fc40003f25270 */
[-C--:B------:R-:W-:Y:S02]  /*0f50*/  FSETP.NAN.AND P3, PT, R4, R4.reuse, PT ;  /* 0x000000040400720b */ /* 0x080fe40003f68000 */
[----:B------:R-:W-:Y:S02]  /*0f60*/  SEL R9, R9, 0x6, P1 ;  /* 0x0000000609097807 */ /* 0x000fe40000800000 */
[----:B------:R-:W-:Y:S02]  /*0f70*/  FSETP.GEU.AND P1, PT, R27, R4, PT ;  /* 0x000000041b00720b */ /* 0x000fe40003f2e000 */
[----:B------:R-:W-:Y:S02]  /*0f80*/  SEL R9, R9, 0x7, P6 ;  /* 0x0000000709097807 */ /* 0x000fe40003000000 */
[----:B------:R-:W-:-:S04]  /*0f90*/  SEL R8, R8, 0x6, P2 ;  /* 0x0000000608087807 */ /* 0x000fc80001000000 */
[----:B------:R-:W-:Y:S02]  /*0fa0*/  SEL R8, R8, 0x7, P5 ;  /* 0x0000000708087807 */ /* 0x000fe40002800000 */
[----:B------:R-:W-:Y:S02]  /*0fb0*/  @!P3 SEL R4, R4, R27, !P1 ;  /* 0x0000001b0404b207 */ /* 0x000fe40004800000 */
[----:B--2---:R-:W-:Y:S02]  /*0fc0*/  SEL R5, R5, 0xff800000, P4 ;  /* 0xff80000005057807 */ /* 0x004fe40002000000 */
[----:B------:R-:W-:Y:S01]  /*0fd0*/  ISETP.NE.AND P4, PT, R0, RZ, PT ;  /* 0x000000ff0000720c */ /* 0x000fe20003f85270 */
[----:B------:R-:W-:-:S05]  /*0fe0*/  IMAD.HI R0, R11, 0x1b473b83, RZ ;  /* 0x1b473b830b007827 */ /* 0x000fca00078e02ff */
[----:B------:R-:W-:-:S04]  /*0ff0*/  SHF.R.U32.HI R7, RZ, 0x1f, R0 ;  /* 0x0000001fff077819 */ /* 0x000fc80000011600 */
[----:B------:R-:W-:Y:S02]  /*1000*/  LEA.HI.SX32 R7, R0, R7, 0x16 ;  /* 0x0000000700077211 */ /* 0x000fe400078fb2ff */
[----:B------:R-:W-:-:S03]  /*1010*/  FSETP.NAN.AND P0, PT, R5, R5, PT ;  /* 0x000000050500720b */ /* 0x000fc60003f08000 */
[----:B------:R-:W-:-:S04]  /*1020*/  IMAD R10, R7, -0x258a, R11 ;  /* 0xffffda76070a7824 */ /* 0x000fc800078e020b */
[----:B------:R-:W-:Y:S01]  /*1030*/  IMAD R10, R7, 0x25a0, R10 ;  /* 0x000025a0070a7824 */ /* 0x000fe200078e020a */
[----:B------:R-:W-:-:S03]  /*1040*/  FSETP.GEU.AND P2, PT, R16, R5, PT ;  /* 0x000000051000720b */ /* 0x000fc60003f4e000 */
[----:B------:R-:W-:Y:S01]  /*1050*/  IMAD R7, R7, 0x60, R10 ;  /* 0x0000006007077824 */ /* 0x000fe200078e020a */
[----:B------:R-:W-:Y:S01]  /*1060*/  SEL R0, R9, 0x8, P1 ;  /* 0x0000000809007807 */ /* 0x000fe20000800000 */
[----:B0-----:R-:W-:Y:S01]  /*1070*/  IMAD.WIDE R2, R10, 0x4, R2 ;  /* 0x000000040a027825 */ /* 0x001fe200078e0202 */
[----:B------:R-:W-:Y:S02]  /*1080*/  @!P0 SEL R5, R5, R16, !P2 ;  /* 0x0000001005058207 */ /* 0x000fe40005000000 */
[----:B------:R-:W-:Y:S02]  /*1090*/  IADD3 R6, P0, R7, UR6, RZ ;  /* 0x0000000607067c10 */ /* 0x000fe4000ff1e0ff */
[----:B------:R-:W-:Y:S02]  /*10a0*/  LOP3.LUT R0, R0, 0xff, RZ, 0xc0, !PT ;  /* 0x000000ff00007812 */ /* 0x000fe400078ec0ff */
[----:B------:R-:W-:Y:S01]  /*10b0*/  SEL R9, R8, 0x8, P2 ;  /* 0x0000000808097807 */ /* 0x000fe20001000000 */
[----:B------:R0:W-:Y:S01]  /*10c0*/  @!P4 STG.E.64 desc[UR4][R2.64], R4 ;  /* 0x000000040200c986 */ /* 0x0001e2000c101b04 */
[----:B------:R-:W-:-:S03]  /*10d0*/  LEA.HI.X.SX32 R7, R7, UR7, 0x1, P0 ;  /* 0x0000000707077c11 */ /* 0x000fc600080f0eff */
[----:B------:R-:W-:Y:S01]  /*10e0*/  IMAD R9, R9, 0x100, R0 ;  /* 0x0000010009097824 */ /* 0x000fe200078e0200 */
[----:B0-----:R-:W-:Y:S06]  /*10f0*/  @P4 EXIT ;  /* 0x000000000000494d */ /* 0x001fec0003800000 */
[----:B------:R-:W-:Y:S01]  /*1100*/  STG.E.U16 desc[UR4][R6.64], R9 ;  /* 0x0000000906007986 */ /* 0x000fe2000c101504 */
[----:B------:R-:W-:Y:S05]  /*1110*/  EXIT ;  /* 0x000000000000794d */ /* 0x000fea0003800000 */
.L_x_0:
[----:B------:R-:W-:-:S00]  /*1120*/  BRA `(.L_x_0) ;  /* 0xfffffffc00fc7947 */ /* 0x000fc0000383ffff */
[----:B------:R-:W-:-:S00]  /*1130*/  NOP ;  /* 0x0000000000007918 */ /* 0x000fc00000000000 */
        /* <DEDUP_REMOVED lines=12> */
.L_x_1:


//--------------------- .nv.constant0.triton_poi_fused_max_pool2d_with_indices_1 --------------------------
	.section	.nv.constant0.triton_poi_fused_max_pool2d_with_indices_1,"a",@progbits
	.sectionflags	@""
	.align	4
.nv.constant0.triton_poi_fused_max_pool2d_with_indices_1:
	.zero		556
